//
// Generated by NVIDIA NVVM Compiler
//
// Compiler Build ID: CL-36424714
// Cuda compilation tools, release 13.0, V13.0.88
// Based on NVVM 20.0.0
//

.version 9.0
.target sm_100
.address_size 64

	// .globl	_Z6kernelPfPKfPKs
// _ZZ18kernel_with_sharedPfPKfPKsE9map_cache has been demoted

.visible .entry _Z6kernelPfPKfPKs(
	.param .u64 .ptr .align 1 _Z6kernelPfPKfPKs_param_0,
	.param .u64 .ptr .align 1 _Z6kernelPfPKfPKs_param_1,
	.param .u64 .ptr .align 1 _Z6kernelPfPKfPKs_param_2
)
{
	.reg .pred 	%p<19>;
	.reg .b16 	%rs<22>;
	.reg .b32 	%r<22>;
	.reg .b32 	%f<38>;
	.reg .b64 	%rd<46>;

	ld.param.u64 	%rd5, [_Z6kernelPfPKfPKs_param_0];
	ld.param.u64 	%rd7, [_Z6kernelPfPKfPKs_param_1];
	ld.param.u64 	%rd6, [_Z6kernelPfPKfPKs_param_2];
	cvta.to.global.u64 	%rd1, %rd7;
	mov.u32 	%r2, %ctaid.x;
	mov.u32 	%r3, %ntid.x;
	mov.u32 	%r4, %tid.x;
	mad.lo.s32 	%r1, %r2, %r3, %r4;
	setp.gt.u32 	%p1, %r1, 2097151;
	@%p1 bra 	$L__BB0_20;
	cvta.to.global.u64 	%rd8, %rd6;
	mul.lo.s32 	%r5, %r1, 80;
	mul.wide.u32 	%rd9, %r5, 2;
	add.s64 	%rd45, %rd8, %rd9;
	mov.f32 	%f37, 0f3F800000;
	mov.b16 	%rs21, 0;
$L__BB0_2:
	ld.global.u16 	%rs2, [%rd45];
	setp.eq.s16 	%p2, %rs2, -1;
	@%p2 bra 	$L__BB0_19;
	cvt.s32.s16 	%r6, %rs2;
	mul.wide.s32 	%rd10, %r6, 4;
	add.s64 	%rd11, %rd1, %rd10;
	ld.global.f32 	%f20, [%rd11];
	mul.f32 	%f37, %f37, %f20;
	ld.global.u16 	%rs3, [%rd45+2];
	setp.eq.s16 	%p3, %rs3, -1;
	@%p3 bra 	$L__BB0_19;
	cvt.s32.s16 	%r7, %rs3;
	mul.wide.s32 	%rd12, %r7, 4;
	add.s64 	%rd13, %rd1, %rd12;
	ld.global.f32 	%f21, [%rd13];
	mul.f32 	%f37, %f37, %f21;
	ld.global.u16 	%rs4, [%rd45+4];
	setp.eq.s16 	%p4, %rs4, -1;
	@%p4 bra 	$L__BB0_19;
	cvt.s32.s16 	%r8, %rs4;
	mul.wide.s32 	%rd14, %r8, 4;
	add.s64 	%rd15, %rd1, %rd14;
	ld.global.f32 	%f22, [%rd15];
	mul.f32 	%f37, %f37, %f22;
	ld.global.u16 	%rs5, [%rd45+6];
	setp.eq.s16 	%p5, %rs5, -1;
	@%p5 bra 	$L__BB0_19;
	cvt.s32.s16 	%r9, %rs5;
	mul.wide.s32 	%rd16, %r9, 4;
	add.s64 	%rd17, %rd1, %rd16;
	ld.global.f32 	%f23, [%rd17];
	mul.f32 	%f37, %f37, %f23;
	ld.global.u16 	%rs6, [%rd45+8];
	setp.eq.s16 	%p6, %rs6, -1;
	@%p6 bra 	$L__BB0_19;
	cvt.s32.s16 	%r10, %rs6;
	mul.wide.s32 	%rd18, %r10, 4;
	add.s64 	%rd19, %rd1, %rd18;
	ld.global.f32 	%f24, [%rd19];
	mul.f32 	%f37, %f37, %f24;
	ld.global.u16 	%rs7, [%rd45+10];
	setp.eq.s16 	%p7, %rs7, -1;
	@%p7 bra 	$L__BB0_19;
	cvt.s32.s16 	%r11, %rs7;
	mul.wide.s32 	%rd20, %r11, 4;
	add.s64 	%rd21, %rd1, %rd20;
	ld.global.f32 	%f25, [%rd21];
	mul.f32 	%f37, %f37, %f25;
	ld.global.u16 	%rs8, [%rd45+12];
	setp.eq.s16 	%p8, %rs8, -1;
	@%p8 bra 	$L__BB0_19;
	cvt.s32.s16 	%r12, %rs8;
	mul.wide.s32 	%rd22, %r12, 4;
	add.s64 	%rd23, %rd1, %rd22;
	ld.global.f32 	%f26, [%rd23];
	mul.f32 	%f37, %f37, %f26;
	ld.global.u16 	%rs9, [%rd45+14];
	setp.eq.s16 	%p9, %rs9, -1;
	@%p9 bra 	$L__BB0_19;
	cvt.s32.s16 	%r13, %rs9;
	mul.wide.s32 	%rd24, %r13, 4;
	add.s64 	%rd25, %rd1, %rd24;
	ld.global.f32 	%f27, [%rd25];
	mul.f32 	%f37, %f37, %f27;
	ld.global.u16 	%rs10, [%rd45+16];
	setp.eq.s16 	%p10, %rs10, -1;
	@%p10 bra 	$L__BB0_19;
	cvt.s32.s16 	%r14, %rs10;
	mul.wide.s32 	%rd26, %r14, 4;
	add.s64 	%rd27, %rd1, %rd26;
	ld.global.f32 	%f28, [%rd27];
	mul.f32 	%f37, %f37, %f28;
	ld.global.u16 	%rs11, [%rd45+18];
	setp.eq.s16 	%p11, %rs11, -1;
	@%p11 bra 	$L__BB0_19;
	cvt.s32.s16 	%r15, %rs11;
	mul.wide.s32 	%rd28, %r15, 4;
	add.s64 	%rd29, %rd1, %rd28;
	ld.global.f32 	%f29, [%rd29];
	mul.f32 	%f37, %f37, %f29;
	ld.global.u16 	%rs12, [%rd45+20];
	setp.eq.s16 	%p12, %rs12, -1;
	@%p12 bra 	$L__BB0_19;
	cvt.s32.s16 	%r16, %rs12;
	mul.wide.s32 	%rd30, %r16, 4;
	add.s64 	%rd31, %rd1, %rd30;
	ld.global.f32 	%f30, [%rd31];
	mul.f32 	%f37, %f37, %f30;
	ld.global.u16 	%rs13, [%rd45+22];
	setp.eq.s16 	%p13, %rs13, -1;
	@%p13 bra 	$L__BB0_19;
	cvt.s32.s16 	%r17, %rs13;
	mul.wide.s32 	%rd32, %r17, 4;
	add.s64 	%rd33, %rd1, %rd32;
	ld.global.f32 	%f31, [%rd33];
	mul.f32 	%f37, %f37, %f31;
	ld.global.u16 	%rs14, [%rd45+24];
	setp.eq.s16 	%p14, %rs14, -1;
	@%p14 bra 	$L__BB0_19;
	cvt.s32.s16 	%r18, %rs14;
	mul.wide.s32 	%rd34, %r18, 4;
	add.s64 	%rd35, %rd1, %rd34;
	ld.global.f32 	%f32, [%rd35];
	mul.f32 	%f37, %f37, %f32;
	ld.global.u16 	%rs15, [%rd45+26];
	setp.eq.s16 	%p15, %rs15, -1;
	@%p15 bra 	$L__BB0_19;
	cvt.s32.s16 	%r19, %rs15;
	mul.wide.s32 	%rd36, %r19, 4;
	add.s64 	%rd37, %rd1, %rd36;
	ld.global.f32 	%f33, [%rd37];
	mul.f32 	%f37, %f37, %f33;
	ld.global.u16 	%rs16, [%rd45+28];
	setp.eq.s16 	%p16, %rs16, -1;
	@%p16 bra 	$L__BB0_19;
	cvt.s32.s16 	%r20, %rs16;
	mul.wide.s32 	%rd38, %r20, 4;
	add.s64 	%rd39, %rd1, %rd38;
	ld.global.f32 	%f34, [%rd39];
	mul.f32 	%f37, %f37, %f34;
	ld.global.u16 	%rs17, [%rd45+30];
	setp.eq.s16 	%p17, %rs17, -1;
	@%p17 bra 	$L__BB0_19;
	add.s64 	%rd45, %rd45, 32;
	cvt.s32.s16 	%r21, %rs17;
	mul.wide.s32 	%rd40, %r21, 4;
	add.s64 	%rd41, %rd1, %rd40;
	ld.global.f32 	%f35, [%rd41];
	mul.f32 	%f37, %f37, %f35;
	add.s16 	%rs18, %rs21, 16;
	and.b16  	%rs20, %rs21, 255;
	setp.lt.u16 	%p18, %rs20, 64;
	mov.u16 	%rs21, %rs18;
	@%p18 bra 	$L__BB0_2;
$L__BB0_19:
	cvta.to.global.u64 	%rd42, %rd5;
	mul.wide.u32 	%rd43, %r1, 4;
	add.s64 	%rd44, %rd42, %rd43;
	st.global.f32 	[%rd44], %f37;
$L__BB0_20:
	ret;

}
	// .globl	_Z18kernel_with_sharedPfPKfPKs
.visible .entry _Z18kernel_with_sharedPfPKfPKs(
	.param .u64 .ptr .align 1 _Z18kernel_with_sharedPfPKfPKs_param_0,
	.param .u64 .ptr .align 1 _Z18kernel_with_sharedPfPKfPKs_param_1,
	.param .u64 .ptr .align 1 _Z18kernel_with_sharedPfPKfPKs_param_2
)
{
	.reg .pred 	%p<22>;
	.reg .b16 	%rs<18>;
	.reg .b32 	%r<39>;
	.reg .b32 	%f<38>;
	.reg .b64 	%rd<46>;
	// demoted variable
	.shared .align 2 .b8 _ZZ18kernel_with_sharedPfPKfPKsE9map_cache[40960];
	ld.param.u64 	%rd5, [_Z18kernel_with_sharedPfPKfPKs_param_0];
	ld.param.u64 	%rd7, [_Z18kernel_with_sharedPfPKfPKs_param_1];
	ld.param.u64 	%rd6, [_Z18kernel_with_sharedPfPKfPKs_param_2];
	cvta.to.global.u64 	%rd1, %rd7;
	mov.u32 	%r9, %ctaid.x;
	mov.u32 	%r10, %ntid.x;
	mov.u32 	%r1, %tid.x;
	mad.lo.s32 	%r2, %r9, %r10, %r1;
	setp.gt.u32 	%p1, %r2, 2097151;
	@%p1 bra 	$L__BB1_22;
	cvta.to.global.u64 	%rd8, %rd6;
	mul.lo.s32 	%r12, %r2, 80;
	mul.wide.u32 	%rd9, %r12, 2;
	add.s64 	%rd45, %rd8, %rd9;
	mul.lo.s32 	%r3, %r1, 80;
	mov.b32 	%r37, 0;
	mov.u32 	%r15, _ZZ18kernel_with_sharedPfPKfPKsE9map_cache;
$L__BB1_2:
	ld.global.u16 	%rs17, [%rd45];
	add.s32 	%r13, %r3, %r37;
	shl.b32 	%r14, %r13, 1;
	add.s32 	%r16, %r15, %r14;
	st.shared.u16 	[%r16], %rs17;
	setp.ne.s16 	%p2, %rs17, -1;
	add.s64 	%rd45, %rd45, 2;
	add.s32 	%r5, %r37, 1;
	setp.lt.u32 	%p3, %r37, 79;
	and.pred  	%p4, %p2, %p3;
	mov.u32 	%r37, %r5;
	@%p4 bra 	$L__BB1_2;
	bar.sync 	0;
	mov.f32 	%f37, 0f3F800000;
	mov.b32 	%r38, 0;
$L__BB1_4:
	add.s32 	%r18, %r3, %r38;
	shl.b32 	%r19, %r18, 1;
	add.s32 	%r7, %r15, %r19;
	ld.shared.u16 	%rs1, [%r7];
	setp.eq.s16 	%p5, %rs1, -1;
	@%p5 bra 	$L__BB1_21;
	cvt.s32.s16 	%r21, %rs1;
	mul.wide.s32 	%rd10, %r21, 4;
	add.s64 	%rd11, %rd1, %rd10;
	ld.global.f32 	%f20, [%rd11];
	mul.f32 	%f37, %f37, %f20;
	ld.shared.u16 	%rs2, [%r7+2];
	setp.eq.s16 	%p6, %rs2, -1;
	@%p6 bra 	$L__BB1_21;
	cvt.s32.s16 	%r22, %rs2;
	mul.wide.s32 	%rd12, %r22, 4;
	add.s64 	%rd13, %rd1, %rd12;
	ld.global.f32 	%f21, [%rd13];
	mul.f32 	%f37, %f37, %f21;
	ld.shared.u16 	%rs3, [%r7+4];
	setp.eq.s16 	%p7, %rs3, -1;
	@%p7 bra 	$L__BB1_21;
	cvt.s32.s16 	%r23, %rs3;
	mul.wide.s32 	%rd14, %r23, 4;
	add.s64 	%rd15, %rd1, %rd14;
	ld.global.f32 	%f22, [%rd15];
	mul.f32 	%f37, %f37, %f22;
	ld.shared.u16 	%rs4, [%r7+6];
	setp.eq.s16 	%p8, %rs4, -1;
	@%p8 bra 	$L__BB1_21;
	cvt.s32.s16 	%r24, %rs4;
	mul.wide.s32 	%rd16, %r24, 4;
	add.s64 	%rd17, %rd1, %rd16;
	ld.global.f32 	%f23, [%rd17];
	mul.f32 	%f37, %f37, %f23;
	ld.shared.u16 	%rs5, [%r7+8];
	setp.eq.s16 	%p9, %rs5, -1;
	@%p9 bra 	$L__BB1_21;
	cvt.s32.s16 	%r25, %rs5;
	mul.wide.s32 	%rd18, %r25, 4;
	add.s64 	%rd19, %rd1, %rd18;
	ld.global.f32 	%f24, [%rd19];
	mul.f32 	%f37, %f37, %f24;
	ld.shared.u16 	%rs6, [%r7+10];
	setp.eq.s16 	%p10, %rs6, -1;
	@%p10 bra 	$L__BB1_21;
	cvt.s32.s16 	%r26, %rs6;
	mul.wide.s32 	%rd20, %r26, 4;
	add.s64 	%rd21, %rd1, %rd20;
	ld.global.f32 	%f25, [%rd21];
	mul.f32 	%f37, %f37, %f25;
	ld.shared.u16 	%rs7, [%r7+12];
	setp.eq.s16 	%p11, %rs7, -1;
	@%p11 bra 	$L__BB1_21;
	cvt.s32.s16 	%r27, %rs7;
	mul.wide.s32 	%rd22, %r27, 4;
	add.s64 	%rd23, %rd1, %rd22;
	ld.global.f32 	%f26, [%rd23];
	mul.f32 	%f37, %f37, %f26;
	ld.shared.u16 	%rs8, [%r7+14];
	setp.eq.s16 	%p12, %rs8, -1;
	@%p12 bra 	$L__BB1_21;
	cvt.s32.s16 	%r28, %rs8;
	mul.wide.s32 	%rd24, %r28, 4;
	add.s64 	%rd25, %rd1, %rd24;
	ld.global.f32 	%f27, [%rd25];
	mul.f32 	%f37, %f37, %f27;
	ld.shared.u16 	%rs9, [%r7+16];
	setp.eq.s16 	%p13, %rs9, -1;
	@%p13 bra 	$L__BB1_21;
	cvt.s32.s16 	%r29, %rs9;
	mul.wide.s32 	%rd26, %r29, 4;
	add.s64 	%rd27, %rd1, %rd26;
	ld.global.f32 	%f28, [%rd27];
	mul.f32 	%f37, %f37, %f28;
	ld.shared.u16 	%rs10, [%r7+18];
	setp.eq.s16 	%p14, %rs10, -1;
	@%p14 bra 	$L__BB1_21;
	cvt.s32.s16 	%r30, %rs10;
	mul.wide.s32 	%rd28, %r30, 4;
	add.s64 	%rd29, %rd1, %rd28;
	ld.global.f32 	%f29, [%rd29];
	mul.f32 	%f37, %f37, %f29;
	ld.shared.u16 	%rs11, [%r7+20];
	setp.eq.s16 	%p15, %rs11, -1;
	@%p15 bra 	$L__BB1_21;
	cvt.s32.s16 	%r31, %rs11;
	mul.wide.s32 	%rd30, %r31, 4;
	add.s64 	%rd31, %rd1, %rd30;
	ld.global.f32 	%f30, [%rd31];
	mul.f32 	%f37, %f37, %f30;
	ld.shared.u16 	%rs12, [%r7+22];
	setp.eq.s16 	%p16, %rs12, -1;
	@%p16 bra 	$L__BB1_21;
	cvt.s32.s16 	%r32, %rs12;
	mul.wide.s32 	%rd32, %r32, 4;
	add.s64 	%rd33, %rd1, %rd32;
	ld.global.f32 	%f31, [%rd33];
	mul.f32 	%f37, %f37, %f31;
	ld.shared.u16 	%rs13, [%r7+24];
	setp.eq.s16 	%p17, %rs13, -1;
	@%p17 bra 	$L__BB1_21;
	cvt.s32.s16 	%r33, %rs13;
	mul.wide.s32 	%rd34, %r33, 4;
	add.s64 	%rd35, %rd1, %rd34;
	ld.global.f32 	%f32, [%rd35];
	mul.f32 	%f37, %f37, %f32;
	ld.shared.u16 	%rs14, [%r7+26];
	setp.eq.s16 	%p18, %rs14, -1;
	@%p18 bra 	$L__BB1_21;
	cvt.s32.s16 	%r34, %rs14;
	mul.wide.s32 	%rd36, %r34, 4;
	add.s64 	%rd37, %rd1, %rd36;
	ld.global.f32 	%f33, [%rd37];
	mul.f32 	%f37, %f37, %f33;
	ld.shared.u16 	%rs15, [%r7+28];
	setp.eq.s16 	%p19, %rs15, -1;
	@%p19 bra 	$L__BB1_21;
	cvt.s32.s16 	%r35, %rs15;
	mul.wide.s32 	%rd38, %r35, 4;
	add.s64 	%rd39, %rd1, %rd38;
	ld.global.f32 	%f34, [%rd39];
	mul.f32 	%f37, %f37, %f34;
	ld.shared.u16 	%rs16, [%r7+30];
	setp.eq.s16 	%p20, %rs16, -1;
	@%p20 bra 	$L__BB1_21;
	cvt.s32.s16 	%r36, %rs16;
	mul.wide.s32 	%rd40, %r36, 4;
	add.s64 	%rd41, %rd1, %rd40;
	ld.global.f32 	%f35, [%rd41];
	mul.f32 	%f37, %f37, %f35;
	add.s32 	%r38, %r38, 16;
	setp.ne.s32 	%p21, %r38, 80;
	@%p21 bra 	$L__BB1_4;
$L__BB1_21:
	cvta.to.global.u64 	%rd42, %rd5;
	mul.wide.u32 	%rd43, %r2, 4;
	add.s64 	%rd44, %rd42, %rd43;
	st.global.f32 	[%rd44], %f37;
$L__BB1_22:
	ret;

}


// ===== COMPILED SASS (sm_100) =====

	.target	sm_100

	.elftype	@"ET_EXEC"


//--------------------- .note.nv.tkinfo           --------------------------
	.section	.note.nv.tkinfo,"",@"SHT_NOTE"
	.sectionflags	@"SHF_NOTE_NV_TKINFO"
	.tkinfo
        /*0018*/ 	.word	0x00000002
        /*0030*/ 	.string	""
        /*0030*/ 	.string	"ptxas"
        /*0030*/ 	.string	"Cuda compilation tools, release 13.0, V13.0.88"
        /*0030*/ 	.string	"Build cuda_13.0.r13.0/compiler.36424714_0"
        /*0030*/ 	.string	"-arch sm_100 -m 64 "



//--------------------- .note.nv.cuinfo           --------------------------
	.section	.note.nv.cuinfo,"",@"SHT_NOTE"
	.sectionflags	@"SHF_NOTE_NV_CUINFO"
        /*0018*/ 	.short	0x0002
        /*001a*/ 	.short	0x0064
        /*001c*/ 	.short	0x0082
	.zero		2


//--------------------- .nv.info                  --------------------------
	.section	.nv.info,"",@"SHT_CUDA_INFO"
	.align	4


	//----- nvinfo : EIATTR_REGCOUNT
	.align		4
        /*0000*/ 	.byte	0x04, 0x2f
        /*0002*/ 	.short	(.L_1 - .L_0)
	.align		4
.L_0:
        /*0004*/ 	.word	index@(_Z6kernelPfPKfPKs)
        /*0008*/ 	.word	0x0000000e


	//----- nvinfo : EIATTR_FRAME_SIZE
	.align		4
.L_1:
        /*000c*/ 	.byte	0x04, 0x11
        /*000e*/ 	.short	(.L_3 - .L_2)
	.align		4
.L_2:
        /*0010*/ 	.word	index@(_Z6kernelPfPKfPKs)
        /*0014*/ 	.word	0x00000000


	//----- nvinfo : EIATTR_REGCOUNT
	.align		4
.L_3:
        /*0018*/ 	.byte	0x04, 0x2f
        /*001a*/ 	.short	(.L_5 - .L_4)
	.align		4
.L_4:
        /*001c*/ 	.word	index@(_Z18kernel_with_sharedPfPKfPKs)
        /*0020*/ 	.word	0x0000000e


	//----- nvinfo : EIATTR_FRAME_SIZE
	.align		4
.L_5:
        /*0024*/ 	.byte	0x04, 0x11
        /*0026*/ 	.short	(.L_7 - .L_6)
	.align		4
.L_6:
        /*0028*/ 	.word	index@(_Z18kernel_with_sharedPfPKfPKs)
        /*002c*/ 	.word	0x00000000


	//----- nvinfo : EIATTR_MIN_STACK_SIZE
	.align		4
.L_7:
        /*0030*/ 	.byte	0x04, 0x12
        /*0032*/ 	.short	(.L_9 - .L_8)
	.align		4
.L_8:
        /*0034*/ 	.word	index@(_Z18kernel_with_sharedPfPKfPKs)
        /*0038*/ 	.word	0x00000000


	//----- nvinfo : EIATTR_MIN_STACK_SIZE
	.align		4
.L_9:
        /*003c*/ 	.byte	0x04, 0x12
        /*003e*/ 	.short	(.L_11 - .L_10)
	.align		4
.L_10:
        /*0040*/ 	.word	index@(_Z6kernelPfPKfPKs)
        /*0044*/ 	.word	0x00000000
.L_11:


//--------------------- .nv.compat                --------------------------
	.section	.nv.compat,"",@"SHT_CUDA_COMPAT_INFO"
	.align	4
        /*0000*/ 	.byte	0x02, 0x09, 0x00, 0x00, 0x02, 0x02, 0x01, 0x00, 0x02, 0x05, 0x05, 0x00, 0x03, 0x07, 0x01, 0x01
        /*0010*/ 	.byte	0x02, 0x03, 0x00, 0x00, 0x02, 0x06, 0x01, 0x00, 0x04, 0x0b, 0x08, 0x00, 0x09, 0x00, 0x00, 0x00
        /*0020*/ 	.byte	0x00, 0x00, 0x00, 0x00


//--------------------- .nv.info._Z18kernel_with_sharedPfPKfPKs --------------------------
	.section	.nv.info._Z18kernel_with_sharedPfPKfPKs,"",@"SHT_CUDA_INFO"
	.sectionflags	@""
	.align	4


	//----- nvinfo : EIATTR_CUDA_API_VERSION
	.align		4
        /*0000*/ 	.byte	0x04, 0x37
        /*0002*/ 	.short	(.L_13 - .L_12)
.L_12:
        /*0004*/ 	.word	0x00000082


	//----- nvinfo : EIATTR_KPARAM_INFO
	.align		4
.L_13:
        /*0008*/ 	.byte	0x04, 0x17
        /*000a*/ 	.short	(.L_15 - .L_14)
.L_14:
        /*000c*/ 	.word	0x00000000
        /*0010*/ 	.short	0x0002
        /*0012*/ 	.short	0x0010
        /*0014*/ 	.byte	0x00, 0xf5, 0x21, 0x00


	//----- nvinfo : EIATTR_KPARAM_INFO
	.align		4
.L_15:
        /*0018*/ 	.byte	0x04, 0x17
        /*001a*/ 	.short	(.L_17 - .L_16)
.L_16:
        /*001c*/ 	.word	0x00000000
        /*0020*/ 	.short	0x0001
        /*0022*/ 	.short	0x0008
        /*0024*/ 	.byte	0x00, 0xf5, 0x21, 0x00


	//----- nvinfo : EIATTR_KPARAM_INFO
	.align		4
.L_17:
        /*0028*/ 	.byte	0x04, 0x17
        /*002a*/ 	.short	(.L_19 - .L_18)
.L_18:
        /*002c*/ 	.word	0x00000000
        /*0030*/ 	.short	0x0000
        /*0032*/ 	.short	0x0000
        /*0034*/ 	.byte	0x00, 0xf5, 0x21, 0x00


	//----- nvinfo : EIATTR_SPARSE_MMA_MASK
	.align		4
.L_19:
        /*0038*/ 	.byte	0x03, 0x50
        /*003a*/ 	.short	0x0000


	//----- nvinfo : EIATTR_MAXREG_COUNT
	.align		4
        /*003c*/ 	.byte	0x03, 0x1b
        /*003e*/ 	.short	0x00ff


	//----- nvinfo : EIATTR_NUM_BARRIERS
	.align		4
        /*0040*/ 	.byte	0x02, 0x4c
        /*0042*/ 	.byte	0x01
	.zero		1


	//----- nvinfo : EIATTR_MERCURY_ISA_VERSION
	.align		4
        /*0044*/ 	.byte	0x03, 0x5f
        /*0046*/ 	.short	0x0101


	//----- nvinfo : EIATTR_VRC_CTA_INIT_COUNT
	.align		4
        /*0048*/ 	.byte	0x02, 0x4a
	.zero		1
	.zero		1


	//----- nvinfo : EIATTR_EXIT_INSTR_OFFSETS
	.align		4
        /*004c*/ 	.byte	0x04, 0x1c
        /*004e*/ 	.short	(.L_21 - .L_20)


	//   ....[0]....
.L_20:
        /*0050*/ 	.word	0x00000060


	//   ....[1]....
        /*0054*/ 	.word	0x000009c0


	//----- nvinfo : EIATTR_CRS_STACK_SIZE
	.align		4
.L_21:
        /*0058*/ 	.byte	0x04, 0x1e
        /*005a*/ 	.short	(.L_23 - .L_22)
.L_22:
        /*005c*/ 	.word	0x00000000


	//----- nvinfo : EIATTR_CBANK_PARAM_SIZE
	.align		4
.L_23:
        /*0060*/ 	.byte	0x03, 0x19
        /*0062*/ 	.short	0x0018


	//----- nvinfo : EIATTR_PARAM_CBANK
	.align		4
        /*0064*/ 	.byte	0x04, 0x0a
        /*0066*/ 	.short	(.L_25 - .L_24)
	.align		4
.L_24:
        /*0068*/ 	.word	index@(.nv.constant0._Z18kernel_with_sharedPfPKfPKs)
        /*006c*/ 	.short	0x0380
        /*006e*/ 	.short	0x0018


	//----- nvinfo : EIATTR_SW_WAR
	.align		4
.L_25:
        /*0070*/ 	.byte	0x04, 0x36
        /*0072*/ 	.short	(.L_27 - .L_26)
.L_26:
        /*0074*/ 	.word	0x00000008
.L_27:


//--------------------- .nv.info._Z6kernelPfPKfPKs --------------------------
	.section	.nv.info._Z6kernelPfPKfPKs,"",@"SHT_CUDA_INFO"
	.sectionflags	@""
	.align	4


	//----- nvinfo : EIATTR_CUDA_API_VERSION
	.align		4
        /*0000*/ 	.byte	0x04, 0x37
        /*0002*/ 	.short	(.L_29 - .L_28)
.L_28:
        /*0004*/ 	.word	0x00000082


	//----- nvinfo : EIATTR_KPARAM_INFO
	.align		4
.L_29:
        /*0008*/ 	.byte	0x04, 0x17
        /*000a*/ 	.short	(.L_31 - .L_30)
.L_30:
        /*000c*/ 	.word	0x00000000
        /*0010*/ 	.short	0x0002
        /*0012*/ 	.short	0x0010
        /*0014*/ 	.byte	0x00, 0xf5, 0x21, 0x00


	//----- nvinfo : EIATTR_KPARAM_INFO
	.align		4
.L_31:
        /*0018*/ 	.byte	0x04, 0x17
        /*001a*/ 	.short	(.L_33 - .L_32)
.L_32:
        /*001c*/ 	.word	0x00000000
        /*0020*/ 	.short	0x0001
        /*0022*/ 	.short	0x0008
        /*0024*/ 	.byte	0x00, 0xf5, 0x21, 0x00


	//----- nvinfo : EIATTR_KPARAM_INFO
	.align		4
.L_33:
        /*0028*/ 	.byte	0x04, 0x17
        /*002a*/ 	.short	(.L_35 - .L_34)
.L_34:
        /*002c*/ 	.word	0x00000000
        /*0030*/ 	.short	0x0000
        /*0032*/ 	.short	0x0000
        /*0034*/ 	.byte	0x00, 0xf5, 0x21, 0x00


	//----- nvinfo : EIATTR_SPARSE_MMA_MASK
	.align		4
.L_35:
        /*0038*/ 	.byte	0x03, 0x50
        /*003a*/ 	.short	0x0000


	//----- nvinfo : EIATTR_MAXREG_COUNT
	.align		4
        /*003c*/ 	.byte	0x03, 0x1b
        /*003e*/ 	.short	0x00ff


	//----- nvinfo : EIATTR_MERCURY_ISA_VERSION
	.align		4
        /*0040*/ 	.byte	0x03, 0x5f
        /*0042*/ 	.short	0x0101


	//----- nvinfo : EIATTR_VRC_CTA_INIT_COUNT
	.align		4
        /*0044*/ 	.byte	0x02, 0x4a
	.zero		1
	.zero		1


	//----- nvinfo : EIATTR_EXIT_INSTR_OFFSETS
	.align		4
        /*0048*/ 	.byte	0x04, 0x1c
        /*004a*/ 	.short	(.L_37 - .L_36)


	//   ....[0]....
.L_36:
        /*004c*/ 	.word	0x00000060


	//   ....[1]....
        /*0050*/ 	.word	0x00000890


	//----- nvinfo : EIATTR_CRS_STACK_SIZE
	.align		4
.L_37:
        /*0054*/ 	.byte	0x04, 0x1e
        /*0056*/ 	.short	(.L_39 - .L_38)
.L_38:
        /*0058*/ 	.word	0x00000000


	//----- nvinfo : EIATTR_CBANK_PARAM_SIZE
	.align		4
.L_39:
        /*005c*/ 	.byte	0x03, 0x19
        /*005e*/ 	.short	0x0018


	//----- nvinfo : EIATTR_PARAM_CBANK
	.align		4
        /*0060*/ 	.byte	0x04, 0x0a
        /*0062*/ 	.short	(.L_41 - .L_40)
	.align		4
.L_40:
        /*0064*/ 	.word	index@(.nv.constant0._Z6kernelPfPKfPKs)
        /*0068*/ 	.short	0x0380
        /*006a*/ 	.short	0x0018


	//----- nvinfo : EIATTR_SW_WAR
	.align		4
.L_41:
        /*006c*/ 	.byte	0x04, 0x36
        /*006e*/ 	.short	(.L_43 - .L_42)
.L_42:
        /*0070*/ 	.word	0x00000008
.L_43:


//--------------------- .nv.callgraph             --------------------------
	.section	.nv.callgraph,"",@"SHT_CUDA_CALLGRAPH"
	.align	4
	.sectionentsize	8
	.align		4
        /*0000*/ 	.word	0x00000000
	.align		4
        /*0004*/ 	.word	0xffffffff
	.align		4
        /*0008*/ 	.word	0x00000000
	.align		4
        /*000c*/ 	.word	0xfffffffe
	.align		4
        /*0010*/ 	.word	0x00000000
	.align		4
        /*0014*/ 	.word	0xfffffffd
	.align		4
        /*0018*/ 	.word	0x00000000
	.align		4
        /*001c*/ 	.word	0xfffffffc


//--------------------- .text._Z18kernel_with_sharedPfPKfPKs --------------------------
	.section	.text._Z18kernel_with_sharedPfPKfPKs,"ax",@progbits
	.align	128
        .global         _Z18kernel_with_sharedPfPKfPKs
        .type           _Z18kernel_with_sharedPfPKfPKs,@function
        .size           _Z18kernel_with_sharedPfPKfPKs,(.L_x_10 - _Z18kernel_with_sharedPfPKfPKs)
        .other          _Z18kernel_with_sharedPfPKfPKs,@"STO_CUDA_ENTRY STV_DEFAULT"
_Z18kernel_with_sharedPfPKfPKs:
.text._Z18kernel_with_sharedPfPKfPKs:
[----:B------:R-:W-:Y:S01]  /*0000*/  LDC R1, c[0x0][0x37c] ;  /* 0x0000df00ff017b82 */ /* 0x000fe20000000800 */
[----:B------:R-:W0:Y:S07]  /*0010*/  S2R R0, SR_TID.X ;  /* 0x0000000000007919 */ /* 0x000e2e0000002100 */
[----:B------:R-:W0:Y:S08]  /*0020*/  S2UR UR4, SR_CTAID.X ;  /* 0x00000000000479c3 */ /* 0x000e300000002500 */
[----:B------:R-:W0:Y:S02]  /*0030*/  LDC R3, c[0x0][0x360] ;  /* 0x0000d800ff037b82 */ /* 0x000e240000000800 */
[----:B0-----:R-:W-:-:S05]  /*0040*/  IMAD R4, R3, UR4, R0 ;  /* 0x0000000403047c24 */ /* 0x001fca000f8e0200 */
[----:B------:R-:W-:-:S13]  /*0050*/  ISETP.GT.U32.AND P0, PT, R4, 0x1fffff, PT ;  /* 0x001fffff0400780c */ /* 0x000fda0003f04070 */
[----:B------:R-:W-:Y:S05]  /*0060*/  @P0 EXIT ;  /* 0x000000000000094d */ /* 0x000fea0003800000 */
[----:B------:R-:W0:Y:S01]  /*0070*/  LDC.64 R2, c[0x0][0x390] ;  /* 0x0000e400ff027b82 */ /* 0x000e220000000a00 */
[----:B------:R-:W-:Y:S01]  /*0080*/  IMAD R5, R4, 0x50, RZ ;  /* 0x0000005004057824 */ /* 0x000fe200078e02ff */
[----:B------:R-:W-:Y:S01]  /*0090*/  BSSY.RECONVERGENT B0, `(.L_x_0) ;  /* 0x0000014000007945 */ /* 0x000fe20003800200 */
[----:B------:R-:W-:Y:S01]  /*00a0*/  UMOV UR4, 0x400 ;  /* 0x0000040000047882 */ /* 0x000fe20000000000 */
[----:B------:R-:W1:Y:S04]  /*00b0*/  LDCU.64 UR6, c[0x0][0x358] ;  /* 0x00006b00ff0677ac */ /* 0x000e680008000a00 */
[----:B------:R-:W2:Y:S01]  /*00c0*/  S2UR UR5, SR_CgaCtaId ;  /* 0x00000000000579c3 */ /* 0x000ea20000008800 */
[----:B0-----:R-:W-:-:S04]  /*00d0*/  IMAD.WIDE.U32 R2, R5, 0x2, R2 ;  /* 0x0000000205027825 */ /* 0x001fc800078e0002 */
[----:B------:R-:W-:Y:S02]  /*00e0*/  IMAD.MOV.U32 R8, RZ, RZ, R2 ;  /* 0x000000ffff087224 */ /* 0x000fe400078e0002 */
[----:B------:R-:W-:Y:S01]  /*00f0*/  IMAD.MOV.U32 R5, RZ, RZ, RZ ;  /* 0x000000ffff057224 */ /* 0x000fe200078e00ff */
[----:B-12---:R-:W-:-:S12]  /*0100*/  ULEA UR4, UR5, UR4, 0x18 ;  /* 0x0000000405047291 */ /* 0x006fd8000f8ec0ff */
.L_x_1:
[----:B------:R-:W-:-:S06]  /*0110*/  MOV R2, R8 ;  /* 0x0000000800027202 */ /* 0x000fcc0000000f00 */
[----:B------:R0:W2:Y:S01]  /*0120*/  LDG.E.U16 R2, desc[UR6][R2.64] ;  /* 0x0000000602027981 */ /* 0x0000a2000c1e1500 */
[----:B------:R-:W-:Y:S01]  /*0130*/  IMAD R6, R0, 0x50, R5 ;  /* 0x0000005000067824 */ /* 0x000fe200078e0205 */
[C---:B------:R-:W-:Y:S01]  /*0140*/  ISETP.GE.U32.AND P0, PT, R5.reuse, 0x4f, PT ;  /* 0x0000004f0500780c */ /* 0x040fe20003f06070 */
[----:B------:R-:W-:Y:S01]  /*0150*/  VIADD R5, R5, 0x1 ;  /* 0x0000000105057836 */ /* 0x000fe20000000000 */
[----:B------:R-:W-:Y:S02]  /*0160*/  IADD3 R8, P1, PT, R8, 0x2, RZ ;  /* 0x0000000208087810 */ /* 0x000fe40007f3e0ff */
[----:B------:R-:W-:Y:S02]  /*0170*/  LEA R7, R6, UR4, 0x1 ;  /* 0x0000000406077c11 */ /* 0x000fe4000f8e08ff */
[----:B0-----:R-:W-:-:S03]  /*0180*/  IADD3.X R3, PT, PT, RZ, R3, RZ, P1, !PT ;  /* 0x00000003ff037210 */ /* 0x001fc60000ffe4ff */
[----:B--2---:R0:W-:Y:S01]  /*0190*/  STS.U16 [R7], R2 ;  /* 0x0000000207007388 */ /* 0x0041e20000000400 */
[----:B------:R-:W-:-:S04]  /*01a0*/  PRMT R6, R2, 0x9910, RZ ;  /* 0x0000991002067816 */ /* 0x000fc800000000ff */
[----:B------:R-:W-:-:S13]  /*01b0*/  ISETP.NE.AND P2, PT, R6, -0x1, PT ;  /* 0xffffffff0600780c */ /* 0x000fda0003f45270 */
[----:B0-----:R-:W-:Y:S05]  /*01c0*/  @!P0 BRA P2, `(.L_x_1) ;  /* 0xfffffffc00d08947 */ /* 0x001fea000103ffff */
[----:B------:R-:W-:Y:S05]  /*01d0*/  BSYNC.RECONVERGENT B0 ;  /* 0x0000000000007941 */ /* 0x000fea0003800200 */
.L_x_0:
[----:B------:R-:W-:Y:S01]  /*01e0*/  BAR.SYNC.DEFER_BLOCKING 0x0 ;  /* 0x0000000000007b1d */ /* 0x000fe20000010000 */
[----:B------:R-:W-:Y:S02]  /*01f0*/  HFMA2 R7, -RZ, RZ, 0, 0 ;  /* 0x00000000ff077431 */ /* 0x000fe400000001ff */
[----:B------:R-:W-:-:S05]  /*0200*/  IMAD.MOV.U32 R5, RZ, RZ, 0x3f800000 ;  /* 0x3f800000ff057424 */ /* 0x000fca00078e00ff */
[----:B------:R-:W0:Y:S01]  /*0210*/  LDC.64 R2, c[0x0][0x388] ;  /* 0x0000e200ff027b82 */ /* 0x000e220000000a00 */
[----:B------:R-:W-:Y:S01]  /*0220*/  BSSY.RECONVERGENT B0, `(.L_x_2) ;  /* 0x0000076000007945 */ /* 0x000fe20003800200 */
.L_x_4:
[----:B------:R-:W-:-:S05]  /*0230*/  IMAD R6, R0, 0x50, R7 ;  /* 0x0000005000067824 */ /* 0x000fca00078e0207 */
[----:B------:R-:W-:-:S05]  /*0240*/  LEA R6, R6, UR4, 0x1 ;  /* 0x0000000406067c11 */ /* 0x000fca000f8e08ff */
[----:B------:R-:W1:Y:S02]  /*0250*/  LDS.U16 R8, [R6] ;  /* 0x0000000006087984 */ /* 0x000e640000000400 */
[----:B-1----:R-:W-:-:S04]  /*0260*/  PRMT R9, R8, 0x9910, RZ ;  /* 0x0000991008097816 */ /* 0x002fc800000000ff */
[----:B------:R-:W-:-:S13]  /*0270*/  ISETP.NE.AND P0, PT, R9, -0x1, PT ;  /* 0xffffffff0900780c */ /* 0x000fda0003f05270 */
[----:B------:R-:W-:Y:S05]  /*0280*/  @!P0 BRA `(.L_x_3) ;  /* 0x0000000400bc8947 */ /* 0x000fea0003800000 */
[----:B0-----:R-:W-:Y:S01]  /*0290*/  IMAD.WIDE R8, R9, 0x4, R2 ;  /* 0x0000000409087825 */ /* 0x001fe200078e0202 */
[----:B------:R-:W0:Y:S05]  /*02a0*/  LDS.U16 R10, [R6+0x2] ;  /* 0x00000200060a7984 */ /* 0x000e2a0000000400 */
[----:B------:R-:W2:Y:S01]  /*02b0*/  LDG.E R8, desc[UR6][R8.64] ;  /* 0x0000000608087981 */ /* 0x000ea2000c1e1900 */
[----:B0-----:R-:W-:-:S04]  /*02c0*/  PRMT R11, R10, 0x9910, RZ ;  /* 0x000099100a0b7816 */ /* 0x001fc800000000ff */
[----:B------:R-:W-:Y:S01]  /*02d0*/  ISETP.NE.AND P0, PT, R11, -0x1, PT ;  /* 0xffffffff0b00780c */ /* 0x000fe20003f05270 */
[----:B--2---:R-:W-:-:S12]  /*02e0*/  FMUL R5, R5, R8 ;  /* 0x0000000805057220 */ /* 0x004fd80000400000 */
[----:B------:R-:W-:Y:S05]  /*02f0*/  @!P0 BRA `(.L_x_3) ;  /* 0x0000000400a08947 */ /* 0x000fea0003800000 */
[----:B------:R-:W-:Y:S01]  /*0300*/  IMAD.WIDE R8, R11, 0x4, R2 ;  /* 0x000000040b087825 */ /* 0x000fe200078e0202 */
        /* <DEDUP_REMOVED lines=97> */
[----:B------:R-:W-:-:S06]  /*0920*/  IMAD.WIDE R8, R11, 0x4, R2 ;  /* 0x000000040b087825 */ /* 0x000fcc00078e0202 */
[----:B------:R-:W2:Y:S01]  /*0930*/  LDG.E R8, desc[UR6][R8.64] ;  /* 0x0000000608087981 */ /* 0x000ea2000c1e1900 */
[----:B------:R-:W-:-:S05]  /*0940*/  VIADD R7, R7, 0x10 ;  /* 0x0000001007077836 */ /* 0x000fca0000000000 */
[----:B------:R-:W-:Y:S01]  /*0950*/  ISETP.NE.AND P0, PT, R7, 0x50, PT ;  /* 0x000000500700780c */ /* 0x000fe20003f05270 */
[----:B--2---:R-:W-:-:S12]  /*0960*/  FMUL R5, R5, R8 ;  /* 0x0000000805057220 */ /* 0x004fd80000400000 */
[----:B------:R-:W-:Y:S05]  /*0970*/  @P0 BRA `(.L_x_4) ;  /* 0xfffffff8002c0947 */ /* 0x000fea000383ffff */
.L_x_3:
[----:B------:R-:W-:Y:S05]  /*0980*/  BSYNC.RECONVERGENT B0 ;  /* 0x0000000000007941 */ /* 0x000fea0003800200 */
.L_x_2:
[----:B0-----:R-:W0:Y:S02]  /*0990*/  LDC.64 R2, c[0x0][0x380] ;  /* 0x0000e000ff027b82 */ /* 0x001e240000000a00 */
[----:B0-----:R-:W-:-:S05]  /*09a0*/  IMAD.WIDE.U32 R2, R4, 0x4, R2 ;  /* 0x0000000404027825 */ /* 0x001fca00078e0002 */
[----:B------:R-:W-:Y:S01]  /*09b0*/  STG.E desc[UR6][R2.64], R5 ;  /* 0x0000000502007986 */ /* 0x000fe2000c101906 */
[----:B------:R-:W-:Y:S05]  /*09c0*/  EXIT ;  /* 0x000000000000794d */ /* 0x000fea0003800000 */
.L_x_5:
[----:B------:R-:W-:-:S00]  /*09d0*/  BRA `(.L_x_5) ;  /* 0xfffffffc00fc7947 */ /* 0x000fc0000383ffff */
[----:B------:R-:W-:-:S00]  /*09e0*/  NOP ;  /* 0x0000000000007918 */ /* 0x000fc00000000000 */
        /* <DEDUP_REMOVED lines=9> */
.L_x_10:


//--------------------- .text._Z6kernelPfPKfPKs   --------------------------
	.section	.text._Z6kernelPfPKfPKs,"ax",@progbits
	.align	128
        .global         _Z6kernelPfPKfPKs
        .type           _Z6kernelPfPKfPKs,@function
        .size           _Z6kernelPfPKfPKs,(.L_x_11 - _Z6kernelPfPKfPKs)
        .other          _Z6kernelPfPKfPKs,@"STO_CUDA_ENTRY STV_DEFAULT"
_Z6kernelPfPKfPKs:
.text._Z6kernelPfPKfPKs:
        /* <DEDUP_REMOVED lines=10> */
[----:B------:R-:W-:Y:S01]  /*00a0*/  PRMT R6, RZ, 0x7610, R6 ;  /* 0x00007610ff067816 */ /* 0x000fe20000000006 */
[----:B------:R-:W1:Y:S04]  /*00b0*/  LDCU.64 UR4, c[0x0][0x358] ;  /* 0x00006b00ff0477ac */ /* 0x000e680008000a00 */
[----:B------:R-:W2:Y:S01]  /*00c0*/  LDC.64 R2, c[0x0][0x388] ;  /* 0x0000e200ff027b82 */ /* 0x000ea20000000a00 */
[----:B0-----:R-:W-:-:S04]  /*00d0*/  IMAD.WIDE.U32 R4, R7, 0x2, R4 ;  /* 0x0000000207047825 */ /* 0x001fc800078e0004 */
[----:B-1----:R-:W-:-:S07]  /*00e0*/  IMAD.MOV.U32 R7, RZ, RZ, 0x3f800000 ;  /* 0x3f800000ff077424 */ /* 0x002fce00078e00ff */
.L_x_8:
[----:B------:R-:W3:Y:S02]  /*00f0*/  LDG.E.U16 R8, desc[UR4][R4.64] ;  /* 0x0000000404087981 */ /* 0x000ee4000c1e1500 */
[----:B---3--:R-:W-:-:S04]  /*0100*/  PRMT R9, R8, 0x9910, RZ ;  /* 0x0000991008097816 */ /* 0x008fc800000000ff */
[----:B------:R-:W-:-:S13]  /*0110*/  ISETP.NE.AND P0, PT, R9, -0x1, PT ;  /* 0xffffffff0900780c */ /* 0x000fda0003f05270 */
[----:B------:R-:W-:Y:S05]  /*0120*/  @!P0 BRA `(.L_x_7) ;  /* 0x0000000400c88947 */ /* 0x000fea0003800000 */
[----:B------:R-:W3:Y:S01]  /*0130*/  LDG.E.U16 R10, desc[UR4][R4.64+0x2] ;  /* 0x00000204040a7981 */ /* 0x000ee2000c1e1500 */
[----:B--2---:R-:W-:-:S06]  /*0140*/  IMAD.WIDE R8, R9, 0x4, R2 ;  /* 0x0000000409087825 */ /* 0x004fcc00078e0202 */
[----:B------:R-:W2:Y:S01]  /*0150*/  LDG.E R8, desc[UR4][R8.64] ;  /* 0x0000000408087981 */ /* 0x000ea2000c1e1900 */
[----:B---3--:R-:W-:-:S04]  /*0160*/  PRMT R11, R10, 0x9910, RZ ;  /* 0x000099100a0b7816 */ /* 0x008fc800000000ff */
[----:B------:R-:W-:Y:S01]  /*0170*/  ISETP.NE.AND P0, PT, R11, -0x1, PT ;  /* 0xffffffff0b00780c */ /* 0x000fe20003f05270 */
[----:B--2---:R-:W-:-:S12]  /*0180*/  FMUL R7, R7, R8 ;  /* 0x0000000807077220 */ /* 0x004fd80000400000 */
[----:B------:R-:W-:Y:S05]  /*0190*/  @!P0 BRA `(.L_x_7) ;  /* 0x0000000400ac8947 */ /* 0x000fea0003800000 */
[----:B------:R-:W2:Y:S01]  /*01a0*/  LDG.E.U16 R10, desc[UR4][R4.64+0x4] ;  /* 0x00000404040a7981 */ /* 0x000ea2000c1e1500 */
[----:B------:R-:W-:-:S06]  /*01b0*/  IMAD.WIDE R8, R11, 0x4, R2 ;  /* 0x000000040b087825 */ /* 0x000fcc00078e0202 */
[----:B------:R-:W3:Y:S01]  /*01c0*/  LDG.E R8, desc[UR4][R8.64] ;  /* 0x0000000408087981 */ /* 0x000ee2000c1e1900 */
[----:B--2---:R-:W-:-:S04]  /*01d0*/  PRMT R11, R10, 0x9910, RZ ;  /* 0x000099100a0b7816 */ /* 0x004fc800000000ff */
[----:B------:R-:W-:Y:S01]  /*01e0*/  ISETP.NE.AND P0, PT, R11, -0x1, PT ;  /* 0xffffffff0b00780c */ /* 0x000fe20003f05270 */
[----:B---3--:R-:W-:-:S12]  /*01f0*/  FMUL R7, R7, R8 ;  /* 0x0000000807077220 */ /* 0x008fd80000400000 */
        /* <DEDUP_REMOVED lines=92> */
[----:B------:R-:W-:-:S06]  /*07c0*/  IMAD.WIDE R8, R11, 0x4, R2 ;  /* 0x000000040b087825 */ /* 0x000fcc00078e0202 */
[----:B------:R-:W2:Y:S01]  /*07d0*/  LDG.E R8, desc[UR4][R8.64] ;  /* 0x0000000408087981 */ /* 0x000ea2000c1e1900 */
[----:B------:R-:W-:Y:S02]  /*07e0*/  LOP3.LUT R10, R6, 0xff, RZ, 0xc0, !PT ;  /* 0x000000ff060a7812 */ /* 0x000fe400078ec0ff */
[----:B------:R-:W-:Y:S02]  /*07f0*/  IADD3 R4, P1, PT, R4, 0x20, RZ ;  /* 0x0000002004047810 */ /* 0x000fe40007f3e0ff */
[----:B------:R-:W-:Y:S02]  /*0800*/  ISETP.GE.U32.AND P0, PT, R10, 0x40, PT ;  /* 0x000000400a00780c */ /* 0x000fe40003f06070 */
[----:B------:R-:W-:Y:S01]  /*0810*/  IADD3 R6, PT, PT, R6, 0x10, RZ ;  /* 0x0000001006067810 */ /* 0x000fe20007ffe0ff */
[----:B------:R-:W-:Y:S02]  /*0820*/  IMAD.X R5, RZ, RZ, R5, P1 ;  /* 0x000000ffff057224 */ /* 0x000fe400008e0605 */
[----:B--2---:R-:W-:-:S08]  /*0830*/  FMUL R7, R7, R8 ;  /* 0x0000000807077220 */ /* 0x004fd00000400000 */
[----:B------:R-:W-:Y:S05]  /*0840*/  @!P0 BRA `(.L_x_8) ;  /* 0xfffffff800288947 */ /* 0x000fea000383ffff */
.L_x_7:
[----:B------:R-:W-:Y:S05]  /*0850*/  BSYNC.RECONVERGENT B0 ;  /* 0x0000000000007941 */ /* 0x000fea0003800200 */
.L_x_6:
[----:B--2---:R-:W0:Y:S02]  /*0860*/  LDC.64 R2, c[0x0][0x380] ;  /* 0x0000e000ff027b82 */ /* 0x004e240000000a00 */
[----:B0-----:R-:W-:-:S05]  /*0870*/  IMAD.WIDE.U32 R2, R0, 0x4, R2 ;  /* 0x0000000400027825 */ /* 0x001fca00078e0002 */
[----:B------:R-:W-:Y:S01]  /*0880*/  STG.E desc[UR4][R2.64], R7 ;  /* 0x0000000702007986 */ /* 0x000fe2000c101904 */
[----:B------:R-:W-:Y:S05]  /*0890*/  EXIT ;  /* 0x000000000000794d */ /* 0x000fea0003800000 */
.L_x_9:
        /* <DEDUP_REMOVED lines=14> */
.L_x_11:


//--------------------- .nv.shared._Z18kernel_with_sharedPfPKfPKs --------------------------
	.section	.nv.shared._Z18kernel_with_sharedPfPKfPKs,"aw",@nobits
	.sectionflags	@""
	.align	2
.nv.shared._Z18kernel_with_sharedPfPKfPKs:
	.zero		41984


//--------------------- .nv.shared.reserved.0     --------------------------
	.section	.nv.shared.reserved.0,"aw",@nobits
	.weak		__nv_reservedSMEM_offset_0_alias
	.size		__nv_reservedSMEM_offset_0_alias, 0, 64
	.other		__nv_reservedSMEM_offset_0_alias,@"STO_CUDA_RESERVED_SHARED STV_DEFAULT"
__nv_reservedSMEM_offset_0_alias:
	.zero		0
	.zero		64


//--------------------- .nv.constant0._Z18kernel_with_sharedPfPKfPKs --------------------------
	.section	.nv.constant0._Z18kernel_with_sharedPfPKfPKs,"a",@progbits
	.sectionflags	@""
	.align	4
.nv.constant0._Z18kernel_with_sharedPfPKfPKs:
	.zero		920


//--------------------- .nv.constant0._Z6kernelPfPKfPKs --------------------------
	.section	.nv.constant0._Z6kernelPfPKfPKs,"a",@progbits
	.sectionflags	@""
	.align	4
.nv.constant0._Z6kernelPfPKfPKs:
	.zero		920


//--------------------- SYMBOLS --------------------------

	.type		.nv.reservedSmem.offset0,@object
	.size		.nv.reservedSmem.offset0,0x4
	.type		.nv.reservedSmem.cap,@object
	.size		.nv.reservedSmem.cap,0x4
